	.headerflags	@"EF_CUDA_TEXMODE_UNIFIED EF_CUDA_64BIT_ADDRESS EF_CUDA_ACCELERATORS EF_CUDA_SM90 EF_CUDA_VIRTUAL_SM(EF_CUDA_SM90)"
	.elftype	@"ET_EXEC"


//--------------------- .nv.info                  --------------------------
	.section	.nv.info,"",@"SHT_CUDA_INFO"
	.align	4


	//----- nvinfo : EIATTR_REGCOUNT
	.align		4
        /*0000*/ 	.byte	0x04, 0x2f
        /*0002*/ 	.short	(.L_3 - .L_2)
	.align		4
.L_2:
        /*0004*/ 	.word	index@(triton_per_fused__native_batch_norm_legit_no_training_hardtanh_mean_25)
        /*0008*/ 	.word	0x00000020


	//----- nvinfo : EIATTR_FRAME_SIZE
	.align		4
.L_3:
        /*000c*/ 	.byte	0x04, 0x11
        /*000e*/ 	.short	(.L_5 - .L_4)
	.align		4
.L_4:
        /*0010*/ 	.word	index@(triton_per_fused__native_batch_norm_legit_no_training_hardtanh_mean_25)
        /*0014*/ 	.word	0x00000000


	//----- nvinfo : EIATTR_MIN_STACK_SIZE
	.align		4
.L_5:
        /*0018*/ 	.byte	0x04, 0x12
        /*001a*/ 	.short	(.L_7 - .L_6)
	.align		4
.L_6:
        /*001c*/ 	.word	index@(triton_per_fused__native_batch_norm_legit_no_training_hardtanh_mean_25)
        /*0020*/ 	.word	0x00000000
.L_7:


//--------------------- .nv.info.triton_per_fused__native_batch_norm_legit_no_training_hardtanh_mean_25 --------------------------
	.section	.nv.info.triton_per_fused__native_batch_norm_legit_no_training_hardtanh_mean_25,"",@"SHT_CUDA_INFO"
	.sectionflags	@""
	.align	4


	//----- nvinfo : EIATTR_CUDA_API_VERSION
	.align		4
        /*0000*/ 	.byte	0x04, 0x37
        /*0002*/ 	.short	(.L_9 - .L_8)
.L_8:
        /*0004*/ 	.word	0x00000080


	//----- nvinfo : EIATTR_KPARAM_INFO
	.align		4
.L_9:
        /*0008*/ 	.byte	0x04, 0x17
        /*000a*/ 	.short	(.L_11 - .L_10)
.L_10:
        /*000c*/ 	.word	0x00000000
        /*0010*/ 	.short	0x0008
        /*0012*/ 	.short	0x0038
        /*0014*/ 	.byte	0x00, 0xf4, 0x21, 0x00


	//----- nvinfo : EIATTR_KPARAM_INFO
	.align		4
.L_11:
        /*0018*/ 	.byte	0x04, 0x17
        /*001a*/ 	.short	(.L_13 - .L_12)
.L_12:
        /*001c*/ 	.word	0x00000000
        /*0020*/ 	.short	0x0007
        /*0022*/ 	.short	0x0034
        /*0024*/ 	.byte	0x00, 0xf0, 0x11, 0x00


	//----- nvinfo : EIATTR_KPARAM_INFO
	.align		4
.L_13:
        /*0028*/ 	.byte	0x04, 0x17
        /*002a*/ 	.short	(.L_15 - .L_14)
.L_14:
        /*002c*/ 	.word	0x00000000
        /*0030*/ 	.short	0x0006
        /*0032*/ 	.short	0x0030
        /*0034*/ 	.byte	0x00, 0xf0, 0x11, 0x00


	//----- nvinfo : EIATTR_KPARAM_INFO
	.align		4
.L_15:
        /*0038*/ 	.byte	0x04, 0x17
        /*003a*/ 	.short	(.L_17 - .L_16)
.L_16:
        /*003c*/ 	.word	0x00000000
        /*0040*/ 	.short	0x0005
        /*0042*/ 	.short	0x0028
        /*0044*/ 	.byte	0x00, 0xf4, 0x21, 0x00


	//----- nvinfo : EIATTR_KPARAM_INFO
	.align		4
.L_17:
        /*0048*/ 	.byte	0x04, 0x17
        /*004a*/ 	.short	(.L_19 - .L_18)
.L_18:
        /*004c*/ 	.word	0x00000000
        /*0050*/ 	.short	0x0004
        /*0052*/ 	.short	0x0020
        /*0054*/ 	.byte	0x00, 0xf4, 0x21, 0x00


	//----- nvinfo : EIATTR_KPARAM_INFO
	.align		4
.L_19:
        /*0058*/ 	.byte	0x04, 0x17
        /*005a*/ 	.short	(.L_21 - .L_20)
.L_20:
        /*005c*/ 	.word	0x00000000
        /*0060*/ 	.short	0x0003
        /*0062*/ 	.short	0x0018
        /*0064*/ 	.byte	0x00, 0xf4, 0x21, 0x00


	//----- nvinfo : EIATTR_KPARAM_INFO
	.align		4
.L_21:
        /*0068*/ 	.byte	0x04, 0x17
        /*006a*/ 	.short	(.L_23 - .L_22)
.L_22:
        /*006c*/ 	.word	0x00000000
        /*0070*/ 	.short	0x0002
        /*0072*/ 	.short	0x0010
        /*0074*/ 	.byte	0x00, 0xf4, 0x21, 0x00


	//----- nvinfo : EIATTR_KPARAM_INFO
	.align		4
.L_23:
        /*0078*/ 	.byte	0x04, 0x17
        /*007a*/ 	.short	(.L_25 - .L_24)
.L_24:
        /*007c*/ 	.word	0x00000000
        /*0080*/ 	.short	0x0001
        /*0082*/ 	.short	0x0008
        /*0084*/ 	.byte	0x00, 0xf4, 0x21, 0x00


	//----- nvinfo : EIATTR_KPARAM_INFO
	.align		4
.L_25:
        /*0088*/ 	.byte	0x04, 0x17
        /*008a*/ 	.short	(.L_27 - .L_26)
.L_26:
        /*008c*/ 	.word	0x00000000
        /*0090*/ 	.short	0x0000
        /*0092*/ 	.short	0x0000
        /*0094*/ 	.byte	0x00, 0xf4, 0x21, 0x00


	//----- nvinfo : EIATTR_SPARSE_MMA_MASK
	.align		4
.L_27:
        /*0098*/ 	.byte	0x03, 0x50
        /*009a*/ 	.short	0x0000


	//----- nvinfo : EIATTR_MAXREG_COUNT
	.align		4
        /*009c*/ 	.byte	0x03, 0x1b
        /*009e*/ 	.short	0x00ff


	//----- nvinfo : EIATTR_COOP_GROUP_MASK_REGIDS
	.align		4
        /*00a0*/ 	.byte	0x04, 0x29
        /*00a2*/ 	.short	(.L_29 - .L_28)


	//   ....[0]....
.L_28:
        /*00a4*/ 	.word	0xffffffff


	//   ....[1]....
        /*00a8*/ 	.word	0xffffffff


	//   ....[2]....
        /*00ac*/ 	.word	0xffffffff


	//   ....[3]....
        /*00b0*/ 	.word	0xffffffff


	//   ....[4]....
        /*00b4*/ 	.word	0xffffffff


	//   ....[5]....
        /*00b8*/ 	.word	0xffffffff


	//   ....[6]....
        /*00bc*/ 	.word	0xffffffff


	//   ....[7]....
        /*00c0*/ 	.word	0xffffffff


	//   ....[8]....
        /*00c4*/ 	.word	0xffffffff


	//   ....[9]....
        /*00c8*/ 	.word	0xffffffff


	//   ....[10]....
        /*00cc*/ 	.word	0xffffffff


	//----- nvinfo : EIATTR_COOP_GROUP_INSTR_OFFSETS
	.align		4
.L_29:
        /*00d0*/ 	.byte	0x04, 0x28
        /*00d2*/ 	.short	(.L_31 - .L_30)


	//   ....[0]....
.L_30:
        /*00d4*/ 	.word	0x00000a80


	//   ....[1]....
        /*00d8*/ 	.word	0x00000a90


	//   ....[2]....
        /*00dc*/ 	.word	0x00000aa0


	//   ....[3]....
        /*00e0*/ 	.word	0x00000ab0


	//   ....[4]....
        /*00e4*/ 	.word	0x00000b00


	//   ....[5]....
        /*00e8*/ 	.word	0x00000b10


	//   ....[6]....
        /*00ec*/ 	.word	0x00000b20


	//   ....[7]....
        /*00f0*/ 	.word	0x00000b30


	//   ....[8]....
        /*00f4*/ 	.word	0x00000c40


	//   ....[9]....
        /*00f8*/ 	.word	0x00000c60


	//   ....[10]....
        /*00fc*/ 	.word	0x00000c90


	//----- nvinfo : EIATTR_EXIT_INSTR_OFFSETS
	.align		4
.L_31:
        /*0100*/ 	.byte	0x04, 0x1c
        /*0102*/ 	.short	(.L_33 - .L_32)


	//   ....[0]....
.L_32:
        /*0104*/ 	.word	0x00000de0


	//   ....[1]....
        /*0108*/ 	.word	0x00000e10


	//----- nvinfo : EIATTR_REQNTID
	.align		4
.L_33:
        /*010c*/ 	.byte	0x04, 0x10
        /*010e*/ 	.short	(.L_35 - .L_34)
.L_34:
        /*0110*/ 	.word	0x00000100
        /*0114*/ 	.word	0x00000001
        /*0118*/ 	.word	0x00000001


	//----- nvinfo : EIATTR_CBANK_PARAM_SIZE
	.align		4
.L_35:
        /*011c*/ 	.byte	0x03, 0x19
        /*011e*/ 	.short	0x0040


	//----- nvinfo : EIATTR_PARAM_CBANK
	.align		4
        /*0120*/ 	.byte	0x04, 0x0a
        /*0122*/ 	.short	(.L_37 - .L_36)
	.align		4
.L_36:
        /*0124*/ 	.word	index@(.nv.constant0.triton_per_fused__native_batch_norm_legit_no_training_hardtanh_mean_25)
        /*0128*/ 	.short	0x0210
        /*012a*/ 	.short	0x0040


	//----- nvinfo : EIATTR_SW_WAR
	.align		4
.L_37:
        /*012c*/ 	.byte	0x04, 0x36
        /*012e*/ 	.short	(.L_39 - .L_38)
.L_38:
        /*0130*/ 	.word	0x00000008
.L_39:


//--------------------- .nv.callgraph             --------------------------
	.section	.nv.callgraph,"",@"SHT_CUDA_CALLGRAPH"
	.align	4
	.sectionentsize	8
	.align		4
        /*0000*/ 	.word	0x00000000
	.align		4
        /*0004*/ 	.word	0xffffffff
	.align		4
        /*0008*/ 	.word	0x00000000
	.align		4
        /*000c*/ 	.word	0xfffffffe
	.align		4
        /*0010*/ 	.word	0x00000000
	.align		4
        /*0014*/ 	.word	0xfffffffd
	.align		4
        /*0018*/ 	.word	0x00000000
	.align		4
        /*001c*/ 	.word	0xfffffffc


//--------------------- .nv.constant4             --------------------------
	.section	.nv.constant4,"a",@progbits
	.align	8
	.align		8
.nv.constant4:
        /*0000*/ 	.dword	_$_str
	.align		8
        /*0008*/ 	.dword	_$_str_$_2


//--------------------- .text.triton_per_fused__native_batch_norm_legit_no_training_hardtanh_mean_25 --------------------------
	.section	.text.triton_per_fused__native_batch_norm_legit_no_training_hardtanh_mean_25,"ax",@progbits
	.sectionflags	@"SHF_BARRIERS=1"
	.align	128
        .global         triton_per_fused__native_batch_norm_legit_no_training_hardtanh_mean_25
        .type           triton_per_fused__native_batch_norm_legit_no_training_hardtanh_mean_25,@function
        .size           triton_per_fused__native_batch_norm_legit_no_training_hardtanh_mean_25,(.L_x_1 - triton_per_fused__native_batch_norm_legit_no_training_hardtanh_mean_25)
        .other          triton_per_fused__native_batch_norm_legit_no_training_hardtanh_mean_25,@"STO_CUDA_ENTRY STV_DEFAULT"
triton_per_fused__native_batch_norm_legit_no_training_hardtanh_mean_25:
.text.triton_per_fused__native_batch_norm_legit_no_training_hardtanh_mean_25:
[----:B------:R-:W0:Y:S01]  /*0000*/  LDC R1, c[0x0][0x28] ;  /* 0x00000a00ff017b82 */ /* 0x000e220000000800 */
[----:B------:R-:W1:Y:S07]  /*0010*/  S2R R0, SR_CTAID.X ;  /* 0x0000000000007919 */ /* 0x000e6e0000002500 */
[----:B------:R-:W2:Y:S01]  /*0020*/  LDC.64 R8, c[0x0][0x228] ;  /* 0x00008a00ff087b82 */ /* 0x000ea20000000a00 */
[----:B------:R-:W-:Y:S01]  /*0030*/  UMOV UR4, 0xf0 ;  /* 0x000000f000047882 */ /* 0x000fe20000000000 */
[----:B------:R-:W-:Y:S01]  /*0040*/  CS2R R16, SRZ ;  /* 0x0000000000107805 */ /* 0x000fe2000001ff00 */
[----:B------:R-:W3:Y:S01]  /*0050*/  S2R R3, SR_TID.X ;  /* 0x0000000000037919 */ /* 0x000ee20000002100 */
[----:B------:R-:W-:Y:S01]  /*0060*/  USHF.R.U32 UR8, UR4, 0x4, URZ ;  /* 0x0000000404087899 */ /* 0x000fe2000800163f */
[----:B------:R-:W-:-:S03]  /*0070*/  UMOV UR9, 0x140 ;  /* 0x0000014000097882 */ /* 0x000fc60000000000 */
[----:B------:R-:W-:-:S04]  /*0080*/  ULOP3.LUT UR9, UR9, 0xf, UR8, 0xf8, !UPT ;  /* 0x0000000f09097892 */ /* 0x000fc8000f8ef808 */
[----:B------:R-:W-:Y:S01]  /*0090*/  USHF.L.U32 UR9, UR9, 0x14, URZ ;  /* 0x0000001409097899 */ /* 0x000fe2000800063f */
[----:B------:R-:W-:Y:S01]  /*00a0*/  UMOV UR8, URZ ;  /* 0x0000003f00087c82 */ /* 0x000fe20008000000 */
[----:B------:R-:W-:Y:S01]  /*00b0*/  CS2R R18, SRZ ;  /* 0x0000000000127805 */ /* 0x000fe2000001ff00 */
[----:B------:R-:W4:Y:S08]  /*00c0*/  LDC.64 R24, c[0x0][0x218] ;  /* 0x00008600ff187b82 */ /* 0x000f300000000a00 */
[----:B------:R-:W5:Y:S01]  /*00d0*/  LDC.64 R22, c[0x0][0x220] ;  /* 0x00008800ff167b82 */ /* 0x000f620000000a00 */
[----:B-1----:R-:W-:-:S02]  /*00e0*/  IMAD.SHL.U32 R0, R0, 0x20, RZ ;  /* 0x0000002000007824 */ /* 0x002fc400078e00ff */
[----:B---3--:R-:W-:-:S05]  /*00f0*/  IMAD.SHL.U32 R21, R3, 0x4, RZ ;  /* 0x0000000403157824 */ /* 0x008fca00078e00ff */
[----:B------:R-:W-:-:S04]  /*0100*/  LOP3.LUT R2, R0, 0x1c, R21, 0xf8, !PT ;  /* 0x0000001c00027812 */ /* 0x000fc800078ef815 */
[C---:B------:R-:W-:Y:S01]  /*0110*/  ISETP.GE.AND P0, PT, R2.reuse, 0x500, PT ;  /* 0x000005000200780c */ /* 0x040fe20003f06270 */
[----:B--2---:R-:W-:-:S12]  /*0120*/  IMAD.WIDE R8, R2, 0x4, R8 ;  /* 0x0000000402087825 */ /* 0x004fd800078e0208 */
[----:B------:R1:W2:Y:S01]  /*0130*/  @!P0 LDG.E.EL.128 R16, desc[UR8][R8.64] ;  /* 0x0000000808108981 */ /* 0x0002a2000c2e1d00 */
[----:B------:R-:W-:Y:S02]  /*0140*/  SHF.R.U32.HI R11, RZ, 0x3, R3 ;  /* 0x00000003ff0b7819 */ /* 0x000fe40000011603 */
[----:B------:R-:W-:Y:S02]  /*0150*/  CS2R R4, SRZ ;  /* 0x0000000000047805 */ /* 0x000fe4000001ff00 */
[----:B------:R-:W-:Y:S01]  /*0160*/  CS2R R6, SRZ ;  /* 0x0000000000067805 */ /* 0x000fe2000001ff00 */
[----:B------:R-:W-:Y:S01]  /*0170*/  ULDC.64 UR6, c[0x0][0x208] ;  /* 0x0000820000067ab9 */ /* 0x000fe20000000a00 */
[----:B------:R-:W-:-:S05]  /*0180*/  SGXT.U32 R11, R11, 0x5 ;  /* 0x000000050b0b781a */ /* 0x000fca0000000000 */
[C---:B------:R-:W-:Y:S01]  /*0190*/  IMAD R27, R11.reuse, 0x500, R2 ;  /* 0x000005000b1b7824 */ /* 0x040fe200078e0202 */
[----:B------:R-:W-:-:S03]  /*01a0*/  LOP3.LUT R11, R11, 0x20, RZ, 0xfc, !PT ;  /* 0x000000200b0b7812 */ /* 0x000fc600078efcff */
[----:B-1----:R-:W-:Y:S01]  /*01b0*/  VIADD R9, R27, 0xa000 ;  /* 0x0000a0001b097836 */ /* 0x002fe20000000000 */
[----:B------:R-:W-:Y:S01]  /*01c0*/  ISETP.LT.U32.AND P1, PT, R11, 0x31, !P0 ;  /* 0x000000310b00780c */ /* 0x000fe20004721070 */
[--C-:B----4-:R-:W-:Y:S01]  /*01d0*/  IMAD.WIDE R26, R27, 0x4, R24.reuse ;  /* 0x000000041b1a7825 */ /* 0x110fe200078e0218 */
[----:B------:R-:W-:Y:S02]  /*01e0*/  CS2R R12, SRZ ;  /* 0x00000000000c7805 */ /* 0x000fe4000001ff00 */
[----:B------:R-:W-:Y:S02]  /*01f0*/  CS2R R14, SRZ ;  /* 0x00000000000e7805 */ /* 0x000fe4000001ff00 */
[----:B------:R-:W-:Y:S01]  /*0200*/  CS2R R10, SRZ ;  /* 0x00000000000a7805 */ /* 0x000fe2000001ff00 */
[----:B------:R-:W-:Y:S01]  /*0210*/  IMAD.WIDE R24, R9, 0x4, R24 ;  /* 0x0000000409187825 */ /* 0x000fe200078e0218 */
[----:B------:R-:W-:Y:S01]  /*0220*/  CS2R R8, SRZ ;  /* 0x0000000000087805 */ /* 0x000fe2000001ff00 */
[----:B------:R1:W3:Y:S02]  /*0230*/  @!P0 LDG.E.128 R4, desc[UR6][R26.64] ;  /* 0x000000061a048981 */ /* 0x0002e4000c1e1d00 */
[----:B-----5:R-:W-:-:S02]  /*0240*/  IMAD.WIDE R22, R2, 0x4, R22 ;  /* 0x0000000402167825 */ /* 0x020fc400078e0216 */
[----:B------:R4:W5:Y:S04]  /*0250*/  @P1 LDG.E.128 R12, desc[UR6][R24.64] ;  /* 0x00000006180c1981 */ /* 0x000968000c1e1d00 */
[----:B------:R0:W3:Y:S01]  /*0260*/  @!P0 LDG.E.EL.128 R8, desc[UR8][R22.64] ;  /* 0x0000000816088981 */ /* 0x0000e2000c2e1d00 */
[----:B------:R-:W-:Y:S01]  /*0270*/  IMAD.MOV.U32 R20, RZ, RZ, 0x3e800000 ;  /* 0x3e800000ff147424 */ /* 0x000fe200078e00ff */
[----:B------:R-:W-:Y:S01]  /*0280*/  LOP3.LUT R21, R0, 0x1c, R21, 0xf8, !PT ;  /* 0x0000001c00157812 */ /* 0x000fe200078ef815 */
[----:B------:R-:W-:Y:S01]  /*0290*/  USHF.R.U32 UR4, UR4, 0x4, URZ ;  /* 0x0000000404047899 */ /* 0x000fe2000800163f */
[----:B------:R-:W-:-:S03]  /*02a0*/  UMOV UR5, 0x140 ;  /* 0x0000014000057882 */ /* 0x000fc60000000000 */
[----:B------:R-:W-:-:S04]  /*02b0*/  ULOP3.LUT UR5, UR5, 0xf, UR4, 0xf8, !UPT ;  /* 0x0000000f05057892 */ /* 0x000fc8000f8ef804 */
[----:B------:R-:W-:Y:S01]  /*02c0*/  USHF.L.U32 UR5, UR5, 0x14, URZ ;  /* 0x0000001405057899 */ /* 0x000fe2000800063f */
[----:B------:R-:W-:Y:S01]  /*02d0*/  UMOV UR4, URZ ;  /* 0x0000003f00047c82 */ /* 0x000fe20008000000 */
[----:B--2---:R-:W-:-:S04]  /*02e0*/  FADD R16, R16, 9.9999997473787516356e-06 ;  /* 0x3727c5ac10107421 */ /* 0x004fc80000000000 */
[----:B-1----:R-:W1:Y:S01]  /*02f0*/  MUFU.SQRT R26, R16 ;  /* 0x00000010001a7308 */ /* 0x002e620000002000 */
[----:B------:R-:W-:Y:S01]  /*0300*/  FADD R17, R17, 9.9999997473787516356e-06 ;  /* 0x3727c5ac11117421 */ /* 0x000fe20000000000 */
[----:B------:R-:W-:-:S06]  /*0310*/  FADD R18, R18, 9.9999997473787516356e-06 ;  /* 0x3727c5ac12127421 */ /* 0x000fcc0000000000 */
[----:B------:R2:W0:Y:S01]  /*0320*/  MUFU.SQRT R27, R17 ;  /* 0x00000011001b7308 */ /* 0x0004220000002000 */
[----:B------:R-:W-:-:S07]  /*0330*/  FADD R19, R19, 9.9999997473787516356e-06 ;  /* 0x3727c5ac13137421 */ /* 0x000fce0000000000 */
[----:B------:R-:W3:Y:S01]  /*0340*/  MUFU.SQRT R18, R18 ;  /* 0x0000001200127308 */ /* 0x000ee20000002000 */
[C---:B-1----:R-:W-:Y:S01]  /*0350*/  FSETP.GT.AND P3, PT, |R26|.reuse, 8.50705917302346158658e+37, PT ;  /* 0x7e8000001a00780b */ /* 0x042fe20003f64200 */
[----:B--2---:R-:W1:Y:S01]  /*0360*/  LDC.64 R16, c[0x0][0x230] ;  /* 0x00008c00ff107b82 */ /* 0x004e620000000a00 */
[----:B------:R-:W-:-:S05]  /*0370*/  FSETP.GEU.AND P6, PT, |R26|, 1.175494350822287508e-38, PT ;  /* 0x008000001a00780b */ /* 0x000fca0003fce200 */
[----:B------:R2:W5:Y:S01]  /*0380*/  MUFU.SQRT R28, R19 ;  /* 0x00000013001c7308 */ /* 0x0005620000002000 */
[C---:B0-----:R-:W-:Y:S02]  /*0390*/  FSETP.GT.AND P5, PT, |R27|.reuse, 8.50705917302346158658e+37, PT ;  /* 0x7e8000001b00780b */ /* 0x041fe40003fa4200 */
[----:B----4-:R-:W-:Y:S02]  /*03a0*/  FSEL R24, R20, 1, P3 ;  /* 0x3f80000014187808 */ /* 0x010fe40001800000 */
[----:B------:R-:W-:Y:S01]  /*03b0*/  FSETP.GEU.AND P4, PT, |R27|, 1.175494350822287508e-38, PT ;  /* 0x008000001b00780b */ /* 0x000fe20003f8e200 */
[----:B------:R-:W-:Y:S02]  /*03c0*/  @P3 FMUL R26, R26, 0.25 ;  /* 0x3e8000001a1a3820 */ /* 0x000fe40000400000 */
[----:B------:R-:W-:Y:S01]  /*03d0*/  @!P6 FMUL R24, R24, 16777216 ;  /* 0x4b8000001818e820 */ /* 0x000fe20000400000 */
[----:B---3--:R-:W-:Y:S01]  /*03e0*/  FSETP.GT.AND P2, PT, |R18|, 8.50705917302346158658e+37, PT ;  /* 0x7e8000001200780b */ /* 0x008fe20003f44200 */
[----:B------:R-:W-:Y:S01]  /*03f0*/  @!P6 FMUL R26, R26, 16777216 ;  /* 0x4b8000001a1ae820 */ /* 0x000fe20000400000 */
[----:B------:R-:W-:-:S02]  /*0400*/  FSETP.GEU.AND P3, PT, |R18|, 1.175494350822287508e-38, PT ;  /* 0x008000001200780b */ /* 0x000fc40003f6e200 */
[----:B--2---:R-:W-:Y:S01]  /*0410*/  FSEL R19, R20, 1, P5 ;  /* 0x3f80000014137808 */ /* 0x004fe20002800000 */
[----:B------:R-:W-:Y:S01]  /*0420*/  @P5 FMUL R27, R27, 0.25 ;  /* 0x3e8000001b1b5820 */ /* 0x000fe20000400000 */
[C---:B-----5:R-:W-:Y:S02]  /*0430*/  FSETP.GT.AND P6, PT, |R28|.reuse, 8.50705917302346158658e+37, PT ;  /* 0x7e8000001c00780b */ /* 0x060fe40003fc4200 */
[----:B------:R-:W-:Y:S01]  /*0440*/  FSETP.GEU.AND P5, PT, |R28|, 1.175494350822287508e-38, PT ;  /* 0x008000001c00780b */ /* 0x000fe20003fae200 */
[----:B------:R-:W-:Y:S01]  /*0450*/  @!P4 FMUL R27, R27, 16777216 ;  /* 0x4b8000001b1bc820 */ /* 0x000fe20000400000 */
[----:B------:R-:W0:Y:S03]  /*0460*/  MUFU.RCP R23, R26 ;  /* 0x0000001a00177308 */ /* 0x000e260000001000 */
[----:B------:R-:W-:-:S04]  /*0470*/  @P2 FMUL R18, R18, 0.25 ;  /* 0x3e80000012122820 */ /* 0x000fc80000400000 */
[----:B------:R-:W-:Y:S01]  /*0480*/  @!P3 FMUL R18, R18, 16777216 ;  /* 0x4b8000001212b820 */ /* 0x000fe20000400000 */
[----:B------:R2:W3:Y:S01]  /*0490*/  MUFU.RCP R22, R27 ;  /* 0x0000001b00167308 */ /* 0x0004e20000001000 */
[----:B------:R-:W-:-:S04]  /*04a0*/  @P6 FMUL R28, R28, 0.25 ;  /* 0x3e8000001c1c6820 */ /* 0x000fc80000400000 */
[----:B------:R-:W-:Y:S01]  /*04b0*/  @!P5 FMUL R28, R28, 16777216 ;  /* 0x4b8000001c1cd820 */ /* 0x000fe20000400000 */
[----:B--2---:R-:W2:Y:S02]  /*04c0*/  LDC.64 R26, c[0x0][0x238] ;  /* 0x00008e00ff1a7b82 */ /* 0x004ea40000000a00 */
[----:B------:R-:W4:Y:S01]  /*04d0*/  MUFU.RCP R18, R18 ;  /* 0x0000001200127308 */ /* 0x000f220000001000 */
[C---:B------:R-:W-:Y:S01]  /*04e0*/  FADD R5, -R9.reuse, R5 ;  /* 0x0000000509057221 */ /* 0x040fe20000000100 */
[----:B------:R-:W-:-:S06]  /*04f0*/  FADD R13, -R9, R13 ;  /* 0x0000000d090d7221 */ /* 0x000fcc0000000100 */
[----:B------:R1:W5:Y:S01]  /*0500*/  MUFU.RCP R25, R28 ;  /* 0x0000001c00197308 */ /* 0x0003620000001000 */
[----:B0-----:R-:W-:Y:S01]  /*0510*/  FMUL R9, R23, R24 ;  /* 0x0000001817097220 */ /* 0x001fe20000400000 */
[C---:B------:R-:W-:Y:S02]  /*0520*/  FSEL R23, R20.reuse, 1, P2 ;  /* 0x3f80000014177808 */ /* 0x040fe40001000000 */
[----:B------:R-:W-:Y:S01]  /*0530*/  FSEL R20, R20, 1, P6 ;  /* 0x3f80000014147808 */ /* 0x000fe20003000000 */
[----:B------:R-:W-:Y:S02]  /*0540*/  @!P4 FMUL R19, R19, 16777216 ;  /* 0x4b8000001313c820 */ /* 0x000fe40000400000 */
[----:B------:R-:W-:Y:S02]  /*0550*/  @!P3 FMUL R23, R23, 16777216 ;  /* 0x4b8000001717b820 */ /* 0x000fe40000400000 */
[----:B------:R-:W-:Y:S01]  /*0560*/  @!P5 FMUL R20, R20, 16777216 ;  /* 0x4b8000001414d820 */ /* 0x000fe20000400000 */
[C---:B------:R-:W-:Y:S01]  /*0570*/  FADD R4, -R8.reuse, R4 ;  /* 0x0000000408047221 */ /* 0x040fe20000000100 */
[----:B------:R-:W-:Y:S01]  /*0580*/  FADD R12, -R8, R12 ;  /* 0x0000000c080c7221 */ /* 0x000fe20000000100 */
[----:B---3--:R-:W-:Y:S01]  /*0590*/  FMUL R8, R22, R19 ;  /* 0x0000001316087220 */ /* 0x008fe20000400000 */
[----:B----4-:R-:W-:Y:S01]  /*05a0*/  FMUL R24, R18, R23 ;  /* 0x0000001712187220 */ /* 0x010fe20000400000 */
[----:B-1----:R-:W-:Y:S01]  /*05b0*/  IMAD.WIDE R28, R2, 0x4, R16 ;  /* 0x00000004021c7825 */ /* 0x002fe200078e0210 */
[----:B------:R-:W-:-:S02]  /*05c0*/  CS2R R16, SRZ ;  /* 0x0000000000107805 */ /* 0x000fc4000001ff00 */
[----:B------:R-:W-:Y:S01]  /*05d0*/  CS2R R18, SRZ ;  /* 0x0000000000127805 */ /* 0x000fe2000001ff00 */
[----:B-----5:R-:W-:Y:S01]  /*05e0*/  FMUL R25, R25, R20 ;  /* 0x0000001419197220 */ /* 0x020fe20000400000 */
[----:B--2---:R-:W-:Y:S01]  /*05f0*/  IMAD.WIDE R26, R21, 0x4, R26 ;  /* 0x00000004151a7825 */ /* 0x004fe200078e021a */
[----:B------:R-:W-:Y:S02]  /*0600*/  CS2R R20, SRZ ;  /* 0x0000000000147805 */ /* 0x000fe4000001ff00 */
[----:B------:R-:W-:Y:S01]  /*0610*/  CS2R R22, SRZ ;  /* 0x0000000000167805 */ /* 0x000fe2000001ff00 */
[----:B------:R-:W2:Y:S05]  /*0620*/  @!P0 LDG.E.EL.128 R16, desc[UR4][R28.64] ;  /* 0x000000041c108981 */ /* 0x000eaa000c2e1d00 */
[----:B------:R-:W2:Y:S01]  /*0630*/  @!P0 LDG.E.EL.128 R20, desc[UR4][R26.64] ;  /* 0x000000041a148981 */ /* 0x000ea2000c2e1d00 */
[----:B------:R-:W-:Y:S01]  /*0640*/  FADD R2, -R11, R7 ;  /* 0x000000070b027221 */ /* 0x000fe20000000100 */
[C---:B------:R-:W-:Y:S01]  /*0650*/  FMUL R7, R9.reuse, R12 ;  /* 0x0000000c09077220 */ /* 0x040fe20000400000 */
[----:B------:R-:W-:Y:S01]  /*0660*/  FMUL R9, R9, R4 ;  /* 0x0000000409097220 */ /* 0x000fe20000400000 */
[C---:B------:R-:W-:Y:S01]  /*0670*/  FMUL R12, R8.reuse, R13 ;  /* 0x0000000d080c7220 */ /* 0x040fe20000400000 */
[----:B------:R-:W-:Y:S01]  /*0680*/  FMUL R8, R8, R5 ;  /* 0x0000000508087220 */ /* 0x000fe20000400000 */
[C---:B------:R-:W-:Y:S01]  /*0690*/  FADD R6, -R10.reuse, R6 ;  /* 0x000000060a067221 */ /* 0x040fe20000000100 */
[----:B------:R-:W-:Y:S01]  /*06a0*/  FADD R14, -R10, R14 ;  /* 0x0000000e0a0e7221 */ /* 0x000fe20000000100 */
[----:B------:R-:W-:Y:S01]  /*06b0*/  FADD R10, -R11, R15 ;  /* 0x0000000f0b0a7221 */ /* 0x000fe20000000100 */
[----:B------:R-:W-:-:S02]  /*06c0*/  FMUL R2, R25, R2 ;  /* 0x0000000219027220 */ /* 0x000fc40000400000 */
[----:B------:R-:W-:Y:S01]  /*06d0*/  FMUL R11, R24, R14 ;  /* 0x0000000e180b7220 */ /* 0x000fe20000400000 */
[----:B------:R-:W-:Y:S01]  /*06e0*/  FMUL R10, R25, R10 ;  /* 0x0000000a190a7220 */ /* 0x000fe20000400000 */
[----:B------:R-:W0:Y:S01]  /*06f0*/  S2UR UR5, SR_CgaCtaId ;  /* 0x00000000000579c3 */ /* 0x000e220000008800 */
[----:B------:R-:W-:Y:S01]  /*0700*/  IMAD.SHL.U32 R14, R3, 0x4, RZ ;  /* 0x00000004030e7824 */ /* 0x000fe200078e00ff */
[----:B------:R-:W-:Y:S02]  /*0710*/  UMOV UR4, 0x400 ;  /* 0x0000040000047882 */ /* 0x000fe40000000000 */
[----:B0-----:R-:W-:Y:S01]  /*0720*/  ULEA UR4, UR5, UR4, 0x18 ;  /* 0x0000000405047291 */ /* 0x001fe2000f8ec03f */
[-CC-:B--2---:R-:W-:Y:S01]  /*0730*/  FFMA R7, R7, R16.reuse, R20.reuse ;  /* 0x0000001007077223 */ /* 0x184fe20000000014 */
[----:B------:R-:W-:-:S04]  /*0740*/  FFMA R9, R9, R16, R20 ;  /* 0x0000001009097223 */ /* 0x000fc80000000014 */
[----:B------:R-:W-:Y:S01]  /*0750*/  FMNMX.NAN R4, RZ, R7, !PT ;  /* 0x00000007ff047209 */ /* 0x000fe20007820000 */
[--C-:B------:R-:W-:Y:S01]  /*0760*/  FFMA R8, R8, R17, R21.reuse ;  /* 0x0000001108087223 */ /* 0x100fe20000000015 */
[----:B------:R-:W-:Y:S02]  /*0770*/  FMNMX.NAN R5, RZ, R9, !PT ;  /* 0x00000009ff057209 */ /* 0x000fe40007820000 */
[----:B------:R-:W-:Y:S01]  /*0780*/  FSETP.GEU.AND P6, PT, R4, 6, PT ;  /* 0x40c000000400780b */ /* 0x000fe20003fce000 */
[----:B------:R-:W-:Y:S01]  /*0790*/  FMUL R7, R24, R6 ;  /* 0x0000000618077220 */ /* 0x000fe20000400000 */
[----:B------:R-:W-:Y:S01]  /*07a0*/  FSETP.GEU.AND P3, PT, R5, 6, PT ;  /* 0x40c000000500780b */ /* 0x000fe20003f6e000 */
[----:B------:R-:W-:Y:S01]  /*07b0*/  FFMA R12, R12, R17, R21 ;  /* 0x000000110c0c7223 */ /* 0x000fe20000000015 */
[----:B------:R-:W-:Y:S01]  /*07c0*/  FMNMX.NAN R8, RZ, R8, !PT ;  /* 0x00000008ff087209 */ /* 0x000fe20007820000 */
[----:B------:R-:W-:Y:S01]  /*07d0*/  FFMA R7, R7, R18, R22 ;  /* 0x0000001207077223 */ /* 0x000fe20000000016 */
[----:B------:R-:W-:-:S02]  /*07e0*/  FSETP.NAN.AND P2, PT, R4, R4, PT ;  /* 0x000000040400720b */ /* 0x000fc40003f48000 */
[----:B------:R-:W-:Y:S02]  /*07f0*/  FSETP.GEU.AND P5, PT, R8, 6, PT ;  /* 0x40c000000800780b */ /* 0x000fe40003fae000 */
[----:B------:R-:W-:Y:S01]  /*0800*/  FMNMX.NAN R12, RZ, R12, !PT ;  /* 0x0000000cff0c7209 */ /* 0x000fe20007820000 */
[----:B------:R-:W-:Y:S01]  /*0810*/  FFMA R6, R2, R19, R23 ;  /* 0x0000001302067223 */ /* 0x000fe20000000017 */
[----:B------:R-:W-:Y:S01]  /*0820*/  FSETP.NAN.AND P4, PT, R5, R5, PT ;  /* 0x000000050500720b */ /* 0x000fe20003f88000 */
[----:B------:R-:W-:Y:S01]  /*0830*/  FFMA R11, R11, R18, R22 ;  /* 0x000000120b0b7223 */ /* 0x000fe20000000016 */
[----:B------:R-:W-:Y:S02]  /*0840*/  @P6 FSEL R4, R4, 6, P2 ;  /* 0x40c0000004046808 */ /* 0x000fe40001000000 */
[----:B------:R-:W-:Y:S02]  /*0850*/  FSETP.GEU.AND P2, PT, R12, 6, PT ;  /* 0x40c000000c00780b */ /* 0x000fe40003f4e000 */
[----:B------:R-:W-:-:S02]  /*0860*/  FMNMX.NAN R2, RZ, R7, !PT ;  /* 0x00000007ff027209 */ /* 0x000fc40007820000 */
[----:B------:R-:W-:Y:S01]  /*0870*/  @P3 FSEL R5, R5, 6, P4 ;  /* 0x40c0000005053808 */ /* 0x000fe20002000000 */
[----:B------:R-:W-:Y:S01]  /*0880*/  FFMA R10, R10, R19, R23 ;  /* 0x000000130a0a7223 */ /* 0x000fe20000000017 */
[----:B------:R-:W-:Y:S02]  /*0890*/  FSETP.NAN.AND P6, PT, R8, R8, PT ;  /* 0x000000080800720b */ /* 0x000fe40003fc8000 */
[----:B------:R-:W-:Y:S02]  /*08a0*/  FSETP.GEU.AND P3, PT, R2, 6, PT ;  /* 0x40c000000200780b */ /* 0x000fe40003f6e000 */
[----:B------:R-:W-:Y:S02]  /*08b0*/  FMNMX.NAN R11, RZ, R11, !PT ;  /* 0x0000000bff0b7209 */ /* 0x000fe40007820000 */
[----:B------:R-:W-:Y:S02]  /*08c0*/  @P5 FSEL R8, R8, 6, P6 ;  /* 0x40c0000008085808 */ /* 0x000fe40003000000 */
[----:B------:R-:W-:-:S02]  /*08d0*/  FSETP.NAN.AND P4, PT, R12, R12, PT ;  /* 0x0000000c0c00720b */ /* 0x000fc40003f88000 */
[----:B------:R-:W-:Y:S02]  /*08e0*/  FSETP.GEU.AND P5, PT, R11, 6, PT ;  /* 0x40c000000b00780b */ /* 0x000fe40003fae000 */
[----:B------:R-:W-:Y:S02]  /*08f0*/  FMNMX.NAN R10, RZ, R10, !PT ;  /* 0x0000000aff0a7209 */ /* 0x000fe40007820000 */
[----:B------:R-:W-:Y:S02]  /*0900*/  FMNMX.NAN R6, RZ, R6, !PT ;  /* 0x00000006ff067209 */ /* 0x000fe40007820000 */
[----:B------:R-:W-:Y:S02]  /*0910*/  FSETP.NAN.AND P6, PT, R2, R2, PT ;  /* 0x000000020200720b */ /* 0x000fe40003fc8000 */
[----:B------:R-:W-:Y:S02]  /*0920*/  @P2 FSEL R12, R12, 6, P4 ;  /* 0x40c000000c0c2808 */ /* 0x000fe40002000000 */
[----:B------:R-:W-:-:S02]  /*0930*/  FSETP.GEU.AND P2, PT, R10, 6, PT ;  /* 0x40c000000a00780b */ /* 0x000fc40003f4e000 */
[----:B------:R-:W-:Y:S02]  /*0940*/  FSETP.GEU.AND P4, PT, R6, 6, PT ;  /* 0x40c000000600780b */ /* 0x000fe40003f8e000 */
[----:B------:R-:W-:Y:S02]  /*0950*/  @P3 FSEL R2, R2, 6, P6 ;  /* 0x40c0000002023808 */ /* 0x000fe40003000000 */
[C---:B------:R-:W-:Y:S02]  /*0960*/  FSETP.NAN.AND P6, PT, R11.reuse, R11, PT ;  /* 0x0000000b0b00720b */ /* 0x040fe40003fc8000 */
[----:B------:R-:W-:Y:S02]  /*0970*/  FSETP.NAN.AND P3, PT, R10, R10, PT ;  /* 0x0000000a0a00720b */ /* 0x000fe40003f68000 */
[----:B------:R-:W-:Y:S02]  /*0980*/  @P5 FSEL R11, R11, 6, P6 ;  /* 0x40c000000b0b5808 */ /* 0x000fe40003000000 */
[----:B------:R-:W-:-:S02]  /*0990*/  FSETP.NAN.AND P5, PT, R6, R6, PT ;  /* 0x000000060600720b */ /* 0x000fc40003fa8000 */
[----:B------:R-:W-:Y:S02]  /*09a0*/  @P2 FSEL R10, R10, 6, P3 ;  /* 0x40c000000a0a2808 */ /* 0x000fe40001800000 */
[----:B------:R-:W-:Y:S02]  /*09b0*/  @P4 FSEL R6, R6, 6, P5 ;  /* 0x40c0000006064808 */ /* 0x000fe40002800000 */
[----:B------:R-:W-:Y:S02]  /*09c0*/  FSEL R4, R4, RZ, P1 ;  /* 0x000000ff04047208 */ /* 0x000fe40000800000 */
[----:B------:R-:W-:Y:S02]  /*09d0*/  FSEL R5, R5, RZ, !P0 ;  /* 0x000000ff05057208 */ /* 0x000fe40004000000 */
[----:B------:R-:W-:Y:S02]  /*09e0*/  FSEL R12, R12, RZ, P1 ;  /* 0x000000ff0c0c7208 */ /* 0x000fe40000800000 */
[----:B------:R-:W-:-:S02]  /*09f0*/  FSEL R7, R8, RZ, !P0 ;  /* 0x000000ff08077208 */ /* 0x000fc40004000000 */
[----:B------:R-:W-:Y:S02]  /*0a00*/  FSEL R11, R11, RZ, P1 ;  /* 0x000000ff0b0b7208 */ /* 0x000fe40000800000 */
[----:B------:R-:W-:Y:S02]  /*0a10*/  FSEL R2, R2, RZ, !P0 ;  /* 0x000000ff02027208 */ /* 0x000fe40004000000 */
[----:B------:R-:W-:Y:S02]  /*0a20*/  FSEL R10, R10, RZ, P1 ;  /* 0x000000ff0a0a7208 */ /* 0x000fe40000800000 */
[----:B------:R-:W-:Y:S01]  /*0a30*/  FSEL R9, R6, RZ, !P0 ;  /* 0x000000ff06097208 */ /* 0x000fe20004000000 */
[----:B------:R-:W-:Y:S01]  /*0a40*/  FADD R4, R4, R5 ;  /* 0x0000000504047221 */ /* 0x000fe20000000000 */
[----:B------:R-:W-:Y:S01]  /*0a50*/  FADD R7, R12, R7 ;  /* 0x000000070c077221 */ /* 0x000fe20000000000 */
[----:B------:R-:W-:Y:S02]  /*0a60*/  FADD R2, R11, R2 ;  /* 0x000000020b027221 */ /* 0x000fe40000000000 */
[----:B------:R-:W-:Y:S01]  /*0a70*/  FADD R9, R10, R9 ;  /* 0x000000090a097221 */ /* 0x000fe20000000000 */
[----:B------:R-:W0:Y:S04]  /*0a80*/  SHFL.BFLY PT, R5, R4, 0x10, 0x1f ;  /* 0x0e001f0004057f89 */ /* 0x000e2800000e0000 */
[----:B------:R-:W1:Y:S04]  /*0a90*/  SHFL.BFLY PT, R6, R7, 0x10, 0x1f ;  /* 0x0e001f0007067f89 */ /* 0x000e6800000e0000 */
[----:B------:R-:W2:Y:S04]  /*0aa0*/  SHFL.BFLY PT, R11, R2, 0x10, 0x1f ;  /* 0x0e001f00020b7f89 */ /* 0x000ea800000e0000 */
[----:B------:R-:W3:Y:S01]  /*0ab0*/  SHFL.BFLY PT, R12, R9, 0x10, 0x1f ;  /* 0x0e001f00090c7f89 */ /* 0x000ee200000e0000 */
[----:B0-----:R-:W-:Y:S01]  /*0ac0*/  FADD R5, R4, R5 ;  /* 0x0000000504057221 */ /* 0x001fe20000000000 */
[----:B-1----:R-:W-:Y:S01]  /*0ad0*/  FADD R8, R7, R6 ;  /* 0x0000000607087221 */ /* 0x002fe20000000000 */
[----:B--2---:R-:W-:Y:S01]  /*0ae0*/  FADD R10, R2, R11 ;  /* 0x0000000b020a7221 */ /* 0x004fe20000000000 */
[----:B---3--:R-:W-:-:S02]  /*0af0*/  FADD R12, R9, R12 ;  /* 0x0000000c090c7221 */ /* 0x008fc40000000000 */
[----:B------:R-:W0:Y:S04]  /*0b00*/  SHFL.BFLY PT, R6, R5, 0x8, 0x1f ;  /* 0x0d001f0005067f89 */ /* 0x000e2800000e0000 */
[----:B------:R-:W1:Y:S04]  /*0b10*/  SHFL.BFLY PT, R11, R8, 0x8, 0x1f ;  /* 0x0d001f00080b7f89 */ /* 0x000e6800000e0000 */
[----:B------:R-:W2:Y:S04]  /*0b20*/  SHFL.BFLY PT, R13, R10, 0x8, 0x1f ;  /* 0x0d001f000a0d7f89 */ /* 0x000ea800000e0000 */
[----:B------:R-:W3:Y:S01]  /*0b30*/  SHFL.BFLY PT, R7, R12, 0x8, 0x1f ;  /* 0x0d001f000c077f89 */ /* 0x000ee200000e0000 */
[----:B------:R-:W-:-:S02]  /*0b40*/  SHF.R.U32.HI R4, RZ, 0x3, R3 ;  /* 0x00000003ff047819 */ /* 0x000fc40000011603 */
[----:B------:R-:W-:Y:S02]  /*0b50*/  LOP3.LUT R2, R14, 0x1c, RZ, 0xc0, !PT ;  /* 0x0000001c0e027812 */ /* 0x000fe400078ec0ff */
[----:B------:R-:W-:Y:S02]  /*0b60*/  LOP3.LUT P0, RZ, R3, 0x18, RZ, 0xc0, !PT ;  /* 0x0000001803ff7812 */ /* 0x000fe4000780c0ff */
[----:B------:R-:W-:Y:S02]  /*0b70*/  LOP3.LUT R4, R4, 0x1c, RZ, 0xc0, !PT ;  /* 0x0000001c04047812 */ /* 0x000fe400078ec0ff */
[----:B------:R-:W-:Y:S01]  /*0b80*/  LEA R9, R2, UR4, 0x5 ;  /* 0x0000000402097c11 */ /* 0x000fe2000f8e28ff */
[----:B0-----:R-:W-:-:S04]  /*0b90*/  FADD R15, R5, R6 ;  /* 0x00000006050f7221 */ /* 0x001fc80000000000 */
[----:B------:R-:W-:Y:S02]  /*0ba0*/  IMAD.IADD R4, R9, 0x1, R4 ;  /* 0x0000000109047824 */ /* 0x000fe400078e0204 */
[----:B-1----:R-:W-:Y:S01]  /*0bb0*/  FADD R11, R8, R11 ;  /* 0x0000000b080b7221 */ /* 0x002fe20000000000 */
[----:B--2---:R-:W-:Y:S01]  /*0bc0*/  FADD R13, R10, R13 ;  /* 0x0000000d0a0d7221 */ /* 0x004fe20000000000 */
[----:B---3--:R-:W-:Y:S01]  /*0bd0*/  FADD R7, R12, R7 ;  /* 0x000000070c077221 */ /* 0x008fe20000000000 */
[----:B------:R-:W-:Y:S04]  /*0be0*/  @!P0 STS [R4], R15 ;  /* 0x0000000f04008388 */ /* 0x000fe80000000800 */
[----:B------:R-:W-:Y:S04]  /*0bf0*/  @!P0 STS [R4+0x20], R11 ;  /* 0x0000200b04008388 */ /* 0x000fe80000000800 */
[----:B------:R-:W-:Y:S04]  /*0c00*/  @!P0 STS [R4+0x40], R13 ;  /* 0x0000400d04008388 */ /* 0x000fe80000000800 */
[----:B------:R-:W-:Y:S01]  /*0c10*/  @!P0 STS [R4+0x60], R7 ;  /* 0x0000600704008388 */ /* 0x000fe20000000800 */
[----:B------:R-:W-:Y:S06]  /*0c20*/  BAR.SYNC.DEFER_BLOCKING 0x0 ;  /* 0x0000000000007b1d */ /* 0x000fec0000010000 */
[----:B------:R-:W0:Y:S04]  /*0c30*/  LDS R6, [R14+UR4] ;  /* 0x000000040e067984 */ /* 0x000e280008000800 */
[----:B0-----:R-:W0:Y:S02]  /*0c40*/  SHFL.BFLY PT, R5, R6, 0x4, 0x1f ;  /* 0x0c801f0006057f89 */ /* 0x001e2400000e0000 */
[----:B0-----:R-:W-:-:S05]  /*0c50*/  FADD R8, R6, R5 ;  /* 0x0000000506087221 */ /* 0x001fca0000000000 */
[----:B------:R-:W0:Y:S01]  /*0c60*/  SHFL.BFLY PT, R5, R8, 0x2, 0x1f ;  /* 0x0c401f0008057f89 */ /* 0x000e2200000e0000 */
[----:B------:R-:W-:Y:S01]  /*0c70*/  LOP3.LUT P0, RZ, R3, 0x307, RZ, 0xc0, !PT ;  /* 0x0000030703ff7812 */ /* 0x000fe2000780c0ff */
[----:B0-----:R-:W-:-:S05]  /*0c80*/  FADD R10, R8, R5 ;  /* 0x00000005080a7221 */ /* 0x001fca0000000000 */
[----:B------:R-:W0:Y:S02]  /*0c90*/  SHFL.BFLY PT, R5, R10, 0x1, 0x1f ;  /* 0x0c201f000a057f89 */ /* 0x000e2400000e0000 */
[----:B0-----:R-:W-:-:S05]  /*0ca0*/  FADD R11, R10, R5 ;  /* 0x000000050a0b7221 */ /* 0x001fca0000000000 */
[----:B------:R0:W-:Y:S01]  /*0cb0*/  @!P0 STS [R14+UR4], R11 ;  /* 0x0000000b0e008988 */ /* 0x0001e20008000804 */
[----:B------:R-:W-:Y:S01]  /*0cc0*/  BAR.SYNC.DEFER_BLOCKING 0x0 ;  /* 0x0000000000007b1d */ /* 0x000fe20000010000 */
[----:B------:R-:W-:Y:S01]  /*0cd0*/  IMAD R8, R2, -0x1c, R9 ;  /* 0xffffffe402087824 */ /* 0x000fe200078e0209 */
[----:B------:R-:W-:-:S06]  /*0ce0*/  LOP3.LUT R12, R3, 0x1f, RZ, 0xc0, !PT ;  /* 0x0000001f030c7812 */ /* 0x000fcc00078ec0ff */
[----:B0-----:R-:W0:Y:S01]  /*0cf0*/  LDC.64 R10, c[0x0][0x210] ;  /* 0x00008400ff0a7b82 */ /* 0x001e220000000a00 */
[----:B------:R-:W-:Y:S04]  /*0d00*/  LDS R4, [R9] ;  /* 0x0000000009047984 */ /* 0x000fe80000000800 */
[----:B------:R-:W-:Y:S04]  /*0d10*/  LDS R5, [R9+0x20] ;  /* 0x0000200009057984 */ /* 0x000fe80000000800 */
[----:B------:R-:W-:Y:S04]  /*0d20*/  LDS R6, [R9+0x40] ;  /* 0x0000400009067984 */ /* 0x000fe80000000800 */
[----:B------:R-:W1:Y:S01]  /*0d30*/  LDS R7, [R9+0x60] ;  /* 0x0000600009077984 */ /* 0x000e620000000800 */
[----:B------:R-:W-:Y:S01]  /*0d40*/  BAR.SYNC.DEFER_BLOCKING 0x0 ;  /* 0x0000000000007b1d */ /* 0x000fe20000010000 */
[----:B------:R-:W-:-:S02]  /*0d50*/  LEA R12, R12, UR4, 0x2 ;  /* 0x000000040c0c7c11 */ /* 0x000fc4000f8e10ff */
[----:B------:R-:W-:-:S03]  /*0d60*/  LOP3.LUT P0, RZ, R3, 0xe0, RZ, 0xc0, !PT ;  /* 0x000000e003ff7812 */ /* 0x000fc6000780c0ff */
[----:B-1----:R1:W-:Y:S02]  /*0d70*/  STS.128 [R8], R4 ;  /* 0x0000000408007388 */ /* 0x0023e40000000c00 */
[----:B------:R-:W-:Y:S01]  /*0d80*/  BAR.SYNC.DEFER_BLOCKING 0x0 ;  /* 0x0000000000007b1d */ /* 0x000fe20000010000 */
[----:B------:R-:W-:-:S04]  /*0d90*/  LOP3.LUT R3, R0, 0x1f, R3, 0xf8, !PT ;  /* 0x0000001f00037812 */ /* 0x000fc800078ef803 */
[C---:B------:R-:W-:Y:S01]  /*0da0*/  ISETP.LT.AND P0, PT, R3.reuse, 0x500, !P0 ;  /* 0x000005000300780c */ /* 0x040fe20004701270 */
[----:B------:R-:W2:Y:S01]  /*0db0*/  LDS R12, [R12] ;  /* 0x000000000c0c7984 */ /* 0x000ea20000000800 */
[----:B0-----:R-:W-:Y:S01]  /*0dc0*/  IMAD.WIDE R2, R3, 0x4, R10 ;  /* 0x0000000403027825 */ /* 0x001fe200078e020a */
[----:B------:R-:W-:Y:S10]  /*0dd0*/  BAR.SYNC.DEFER_BLOCKING 0x0 ;  /* 0x0000000000007b1d */ /* 0x000ff40000010000 */
[----:B-1----:R-:W-:Y:S05]  /*0de0*/  @!P0 EXIT ;  /* 0x000000000000894d */ /* 0x002fea0003800000 */
[----:B--2---:R-:W-:-:S05]  /*0df0*/  FMUL R5, R12, 0.02040816284716129303 ;  /* 0x3ca72f050c057820 */ /* 0x004fca0000400000 */
[----:B------:R-:W-:Y:S01]  /*0e00*/  STG.E desc[UR6][R2.64], R5 ;  /* 0x0000000502007986 */ /* 0x000fe2000c101906 */
[----:B------:R-:W-:Y:S05]  /*0e10*/  EXIT ;  /* 0x000000000000794d */ /* 0x000fea0003800000 */
.L_x_0:
[----:B------:R-:W-:-:S00]  /*0e20*/  BRA `(.L_x_0) ;  /* 0xfffffffc00fc7947 */ /* 0x000fc0000383ffff */
[----:B------:R-:W-:-:S00]  /*0e30*/  NOP ;  /* 0x0000000000007918 */ /* 0x000fc00000000000 */
        /* <DEDUP_REMOVED lines=12> */
.L_x_1:


//--------------------- .nv.global.init           --------------------------
	.section	.nv.global.init,"aw",@progbits
.nv.global.init:
	.type		_$_str,@object
	.size		_$_str,(_$_str_$_2 - _$_str)
_$_str:
        /*0000*/ 	.byte	0x5f, 0x5f, 0x43, 0x55, 0x44, 0x41, 0x5f, 0x46, 0x54, 0x5a, 0x00
	.type		_$_str_$_2,@object
	.size		_$_str_$_2,(.L_1 - _$_str_$_2)
_$_str_$_2:
        /*000b*/ 	.byte	0x5f, 0x5f, 0x43, 0x55, 0x44, 0x41, 0x5f, 0x50, 0x52, 0x45, 0x43, 0x5f, 0x53, 0x51, 0x52, 0x54
        /*001b*/ 	.byte	0x00
.L_1:


//--------------------- .nv.shared.triton_per_fused__native_batch_norm_legit_no_training_hardtanh_mean_25 --------------------------
	.section	.nv.shared.triton_per_fused__native_batch_norm_legit_no_training_hardtanh_mean_25,"aw",@nobits
	.sectionflags	@""
	.align	16
	.zero		1024


//--------------------- .nv.shared.reserved.0     --------------------------
	.section	.nv.shared.reserved.0,"aw",@nobits
	.weak		__nv_reservedSMEM_offset_0_alias
	.size		__nv_reservedSMEM_offset_0_alias, 0, 0
	.other		__nv_reservedSMEM_offset_0_alias,@"STO_CUDA_RESERVED_SHARED STV_DEFAULT"
__nv_reservedSMEM_offset_0_alias:
	.zero		0


//--------------------- .nv.constant0.triton_per_fused__native_batch_norm_legit_no_training_hardtanh_mean_25 --------------------------
	.section	.nv.constant0.triton_per_fused__native_batch_norm_legit_no_training_hardtanh_mean_25,"a",@progbits
	.sectionflags	@""
	.align	4
.nv.constant0.triton_per_fused__native_batch_norm_legit_no_training_hardtanh_mean_25:
	.zero		592


//--------------------- SYMBOLS --------------------------

	.type		.nv.reservedSmem.offset0,@object
	.size		.nv.reservedSmem.offset0,0x4
